	.headerflags	@"EF_CUDA_TEXMODE_UNIFIED EF_CUDA_64BIT_ADDRESS EF_CUDA_ACCELERATORS EF_CUDA_SM90 EF_CUDA_VIRTUAL_SM(EF_CUDA_SM90)"
	.elftype	@"ET_EXEC"


//--------------------- .nv.info                  --------------------------
	.section	.nv.info,"",@"SHT_CUDA_INFO"
	.align	4


	//----- nvinfo : EIATTR_REGCOUNT
	.align		4
        /*0000*/ 	.byte	0x04, 0x2f
        /*0002*/ 	.short	(.L_3 - .L_2)
	.align		4
.L_2:
        /*0004*/ 	.word	index@(triton_poi_fused__native_batch_norm_legit_no_training_relu_12)
        /*0008*/ 	.word	0x00000012


	//----- nvinfo : EIATTR_MIN_STACK_SIZE
	.align		4
.L_3:
        /*000c*/ 	.byte	0x04, 0x12
        /*000e*/ 	.short	(.L_5 - .L_4)
	.align		4
.L_4:
        /*0010*/ 	.word	index@(triton_poi_fused__native_batch_norm_legit_no_training_relu_12)
        /*0014*/ 	.word	0x00000000


	//----- nvinfo : EIATTR_FRAME_SIZE
	.align		4
.L_5:
        /*0018*/ 	.byte	0x04, 0x11
        /*001a*/ 	.short	(.L_7 - .L_6)
	.align		4
.L_6:
        /*001c*/ 	.word	index@(triton_poi_fused__native_batch_norm_legit_no_training_relu_12)
        /*0020*/ 	.word	0x00000000


	//----- nvinfo : EIATTR_MIN_STACK_SIZE
	.align		4
.L_7:
        /*0024*/ 	.byte	0x04, 0x12
        /*0026*/ 	.short	(.L_9 - .L_8)
	.align		4
.L_8:
        /*0028*/ 	.word	index@(triton_poi_fused__native_batch_norm_legit_no_training_relu_12)
        /*002c*/ 	.word	0x00000000
.L_9:


//--------------------- .nv.info.triton_poi_fused__native_batch_norm_legit_no_training_relu_12 --------------------------
	.section	.nv.info.triton_poi_fused__native_batch_norm_legit_no_training_relu_12,"",@"SHT_CUDA_INFO"
	.sectionflags	@""
	.align	4


	//----- nvinfo : EIATTR_CUDA_API_VERSION
	.align		4
        /*0000*/ 	.byte	0x04, 0x37
        /*0002*/ 	.short	(.L_11 - .L_10)
.L_10:
        /*0004*/ 	.word	0x0000007c


	//----- nvinfo : EIATTR_KPARAM_INFO
	.align		4
.L_11:
        /*0008*/ 	.byte	0x04, 0x17
        /*000a*/ 	.short	(.L_13 - .L_12)
.L_12:
        /*000c*/ 	.word	0x00000000
        /*0010*/ 	.short	0x0006
        /*0012*/ 	.short	0x0030
        /*0014*/ 	.byte	0x00, 0xf0, 0x11, 0x00


	//----- nvinfo : EIATTR_KPARAM_INFO
	.align		4
.L_13:
        /*0018*/ 	.byte	0x04, 0x17
        /*001a*/ 	.short	(.L_15 - .L_14)
.L_14:
        /*001c*/ 	.word	0x00000000
        /*0020*/ 	.short	0x0005
        /*0022*/ 	.short	0x0028
        /*0024*/ 	.byte	0x00, 0xf4, 0x21, 0x00


	//----- nvinfo : EIATTR_KPARAM_INFO
	.align		4
.L_15:
        /*0028*/ 	.byte	0x04, 0x17
        /*002a*/ 	.short	(.L_17 - .L_16)
.L_16:
        /*002c*/ 	.word	0x00000000
        /*0030*/ 	.short	0x0004
        /*0032*/ 	.short	0x0020
        /*0034*/ 	.byte	0x00, 0xf4, 0x21, 0x00


	//----- nvinfo : EIATTR_KPARAM_INFO
	.align		4
.L_17:
        /*0038*/ 	.byte	0x04, 0x17
        /*003a*/ 	.short	(.L_19 - .L_18)
.L_18:
        /*003c*/ 	.word	0x00000000
        /*0040*/ 	.short	0x0003
        /*0042*/ 	.short	0x0018
        /*0044*/ 	.byte	0x00, 0xf4, 0x21, 0x00


	//----- nvinfo : EIATTR_KPARAM_INFO
	.align		4
.L_19:
        /*0048*/ 	.byte	0x04, 0x17
        /*004a*/ 	.short	(.L_21 - .L_20)
.L_20:
        /*004c*/ 	.word	0x00000000
        /*0050*/ 	.short	0x0002
        /*0052*/ 	.short	0x0010
        /*0054*/ 	.byte	0x00, 0xf4, 0x21, 0x00


	//----- nvinfo : EIATTR_KPARAM_INFO
	.align		4
.L_21:
        /*0058*/ 	.byte	0x04, 0x17
        /*005a*/ 	.short	(.L_23 - .L_22)
.L_22:
        /*005c*/ 	.word	0x00000000
        /*0060*/ 	.short	0x0001
        /*0062*/ 	.short	0x0008
        /*0064*/ 	.byte	0x00, 0xf4, 0x21, 0x00


	//----- nvinfo : EIATTR_KPARAM_INFO
	.align		4
.L_23:
        /*0068*/ 	.byte	0x04, 0x17
        /*006a*/ 	.short	(.L_25 - .L_24)
.L_24:
        /*006c*/ 	.word	0x00000000
        /*0070*/ 	.short	0x0000
        /*0072*/ 	.short	0x0000
        /*0074*/ 	.byte	0x00, 0xf4, 0x21, 0x00


	//----- nvinfo : EIATTR_SPARSE_MMA_MASK
	.align		4
.L_25:
        /*0078*/ 	.byte	0x03, 0x50
        /*007a*/ 	.short	0x0000


	//----- nvinfo : EIATTR_MAXREG_COUNT
	.align		4
        /*007c*/ 	.byte	0x03, 0x1b
        /*007e*/ 	.short	0x00ff


	//----- nvinfo : EIATTR_EXIT_INSTR_OFFSETS
	.align		4
        /*0080*/ 	.byte	0x04, 0x1c
        /*0082*/ 	.short	(.L_27 - .L_26)


	//   ....[0]....
.L_26:
        /*0084*/ 	.word	0x000002f0


	//   ....[1]....
        /*0088*/ 	.word	0x00000310


	//----- nvinfo : EIATTR_REQNTID
	.align		4
.L_27:
        /*008c*/ 	.byte	0x04, 0x10
        /*008e*/ 	.short	(.L_29 - .L_28)
.L_28:
        /*0090*/ 	.word	0x00000080
        /*0094*/ 	.word	0x00000001
        /*0098*/ 	.word	0x00000001


	//----- nvinfo : EIATTR_CBANK_PARAM_SIZE
	.align		4
.L_29:
        /*009c*/ 	.byte	0x03, 0x19
        /*009e*/ 	.short	0x0034


	//----- nvinfo : EIATTR_PARAM_CBANK
	.align		4
        /*00a0*/ 	.byte	0x04, 0x0a
        /*00a2*/ 	.short	(.L_31 - .L_30)
	.align		4
.L_30:
        /*00a4*/ 	.word	index@(.nv.constant0.triton_poi_fused__native_batch_norm_legit_no_training_relu_12)
        /*00a8*/ 	.short	0x0210
        /*00aa*/ 	.short	0x0034


	//----- nvinfo : EIATTR_SW_WAR
	.align		4
.L_31:
        /*00ac*/ 	.byte	0x04, 0x36
        /*00ae*/ 	.short	(.L_33 - .L_32)
.L_32:
        /*00b0*/ 	.word	0x00000008
.L_33:


//--------------------- .nv.callgraph             --------------------------
	.section	.nv.callgraph,"",@"SHT_CUDA_CALLGRAPH"
	.align	4
	.sectionentsize	8
	.align		4
        /*0000*/ 	.word	0x00000000
	.align		4
        /*0004*/ 	.word	0xffffffff
	.align		4
        /*0008*/ 	.word	0x00000000
	.align		4
        /*000c*/ 	.word	0xfffffffe
	.align		4
        /*0010*/ 	.word	0x00000000
	.align		4
        /*0014*/ 	.word	0xfffffffd
	.align		4
        /*0018*/ 	.word	0x00000000
	.align		4
        /*001c*/ 	.word	0xfffffffc


//--------------------- .nv.constant4             --------------------------
	.section	.nv.constant4,"a",@progbits
	.align	8
	.align		8
.nv.constant4:
        /*0000*/ 	.dword	_$_str
	.align		8
        /*0008*/ 	.dword	_$_str_$_2


//--------------------- .text.triton_poi_fused__native_batch_norm_legit_no_training_relu_12 --------------------------
	.section	.text.triton_poi_fused__native_batch_norm_legit_no_training_relu_12,"ax",@progbits
	.align	128
        .global         triton_poi_fused__native_batch_norm_legit_no_training_relu_12
        .type           triton_poi_fused__native_batch_norm_legit_no_training_relu_12,@function
        .size           triton_poi_fused__native_batch_norm_legit_no_training_relu_12,(.L_x_1 - triton_poi_fused__native_batch_norm_legit_no_training_relu_12)
        .other          triton_poi_fused__native_batch_norm_legit_no_training_relu_12,@"STO_CUDA_ENTRY STV_DEFAULT"
triton_poi_fused__native_batch_norm_legit_no_training_relu_12:
.text.triton_poi_fused__native_batch_norm_legit_no_training_relu_12:
[----:B------:R-:W0:Y:S01]  /*0000*/  LDC R1, c[0x0][0x28] ;  /* 0x00000a00ff017b82 */ /* 0x000e220000000800 */
[----:B------:R-:W1:Y:S07]  /*0010*/  S2R R0, SR_TID.X ;  /* 0x0000000000007919 */ /* 0x000e6e0000002100 */
[----:B------:R-:W2:Y:S01]  /*0020*/  LDC.64 R8, c[0x0][0x220] ;  /* 0x00008800ff087b82 */ /* 0x000ea20000000a00 */
[----:B------:R-:W-:Y:S01]  /*0030*/  HFMA2.MMA R14, -RZ, RZ, 0, 0 ;  /* 0x00000000ff0e7435 */ /* 0x000fe200000001ff */
[----:B------:R-:W-:Y:S01]  /*0040*/  ULDC.64 UR4, c[0x0][0x208] ;  /* 0x0000820000047ab9 */ /* 0x000fe20000000a00 */
[----:B------:R-:W3:Y:S05]  /*0050*/  S2R R3, SR_CTAID.X ;  /* 0x0000000000037919 */ /* 0x000eea0000002500 */
[----:B------:R-:W4:Y:S08]  /*0060*/  LDC.64 R4, c[0x0][0x210] ;  /* 0x00008400ff047b82 */ /* 0x000f300000000a00 */
[----:B------:R-:W5:Y:S08]  /*0070*/  LDC.64 R6, c[0x0][0x218] ;  /* 0x00008600ff067b82 */ /* 0x000f700000000a00 */
[----:B------:R-:W5:Y:S01]  /*0080*/  LDC.64 R10, c[0x0][0x228] ;  /* 0x00008a00ff0a7b82 */ /* 0x000f620000000a00 */
[----:B-1----:R-:W-:-:S07]  /*0090*/  LOP3.LUT R0, R0, 0x7f, RZ, 0xc0, !PT ;  /* 0x0000007f00007812 */ /* 0x002fce00078ec0ff */
[----:B------:R-:W1:Y:S01]  /*00a0*/  LDC.64 R12, c[0x0][0x230] ;  /* 0x00008c00ff0c7b82 */ /* 0x000e620000000a00 */
[----:B---3--:R-:W-:-:S04]  /*00b0*/  LEA R0, R3, R0, 0x7 ;  /* 0x0000000003007211 */ /* 0x008fc800078e38ff */
[C---:B------:R-:W-:Y:S01]  /*00c0*/  ISETP.GE.AND P0, PT, R0.reuse, 0x1800, PT ;  /* 0x000018000000780c */ /* 0x040fe20003f06270 */
[----:B------:R-:W-:-:S05]  /*00d0*/  IMAD.HI R2, R0, 0x2aaaaaab, RZ ;  /* 0x2aaaaaab00027827 */ /* 0x000fca00078e02ff */
[----:B------:R-:W-:-:S04]  /*00e0*/  SHF.R.U32.HI R3, RZ, 0x1f, R2 ;  /* 0x0000001fff037819 */ /* 0x000fc80000011602 */
[----:B------:R-:W-:-:S05]  /*00f0*/  LEA.HI R3, R2, R3, RZ, 0x1c ;  /* 0x0000000302037211 */ /* 0x000fca00078fe0ff */
[----:B------:R-:W-:-:S04]  /*0100*/  IMAD R15, R3, -0x60, R0 ;  /* 0xffffffa0030f7824 */ /* 0x000fc800078e0200 */
[----:B--2---:R-:W-:-:S05]  /*0110*/  IMAD.WIDE R8, R15, 0x4, R8 ;  /* 0x000000040f087825 */ /* 0x004fca00078e0208 */
[----:B------:R2:W3:Y:S01]  /*0120*/  @!P0 LDG.E.EL R14, desc[UR4][R8.64] ;  /* 0x00000004080e8981 */ /* 0x0004e2000c2e1900 */
[----:B------:R-:W-:Y:S01]  /*0130*/  CS2R R2, SRZ ;  /* 0x0000000000027805 */ /* 0x000fe2000001ff00 */
[----:B----4-:R-:W-:-:S04]  /*0140*/  IMAD.WIDE R4, R0, 0x4, R4 ;  /* 0x0000000400047825 */ /* 0x010fc800078e0204 */
[C---:B-----5:R-:W-:Y:S01]  /*0150*/  IMAD.WIDE R6, R15.reuse, 0x4, R6 ;  /* 0x000000040f067825 */ /* 0x060fe200078e0206 */
[----:B------:R4:W5:Y:S03]  /*0160*/  @!P0 LDG.E R2, desc[UR4][R4.64] ;  /* 0x0000000404028981 */ /* 0x000966000c1e1900 */
[C---:B0-2---:R-:W-:Y:S01]  /*0170*/  IMAD.WIDE R8, R15.reuse, 0x4, R10 ;  /* 0x000000040f087825 */ /* 0x045fe200078e020a */
[----:B------:R0:W5:Y:S03]  /*0180*/  @!P0 LDG.E.EL R3, desc[UR4][R6.64] ;  /* 0x0000000406038981 */ /* 0x000166000c2e1900 */
[----:B-1----:R-:W-:Y:S01]  /*0190*/  IMAD.WIDE R10, R15, 0x4, R12 ;  /* 0x000000040f0a7825 */ /* 0x002fe200078e020c */
[----:B------:R-:W-:Y:S01]  /*01a0*/  CS2R R12, SRZ ;  /* 0x00000000000c7805 */ /* 0x000fe2000001ff00 */
[----:B----4-:R-:W1:Y:S05]  /*01b0*/  LDC.64 R4, c[0x0][0x238] ;  /* 0x00008e00ff047b82 */ /* 0x010e6a0000000a00 */
[----:B------:R-:W2:Y:S04]  /*01c0*/  @!P0 LDG.E.EL R12, desc[UR4][R8.64] ;  /* 0x00000004080c8981 */ /* 0x000ea8000c2e1900 */
[----:B------:R-:W2:Y:S01]  /*01d0*/  @!P0 LDG.E.EL R13, desc[UR4][R10.64] ;  /* 0x000000040a0d8981 */ /* 0x000ea2000c2e1900 */
[----:B0-----:R-:W-:Y:S01]  /*01e0*/  MOV R6, 0x3e800000 ;  /* 0x3e80000000067802 */ /* 0x001fe20000000f00 */
[----:B---3--:R-:W-:-:S04]  /*01f0*/  FADD R14, R14, 9.9999997473787516356e-06 ;  /* 0x3727c5ac0e0e7421 */ /* 0x008fc80000000000 */
[----:B------:R-:W0:Y:S01]  /*0200*/  MUFU.SQRT R15, R14 ;  /* 0x0000000e000f7308 */ /* 0x000e220000002000 */
[----:B-----5:R-:W-:Y:S01]  /*0210*/  FADD R2, -R3, R2 ;  /* 0x0000000203027221 */ /* 0x020fe20000000100 */
[C---:B0-----:R-:W-:Y:S02]  /*0220*/  FSETP.GT.AND P1, PT, R15.reuse, 8.50705917302346158658e+37, PT ;  /* 0x7e8000000f00780b */ /* 0x041fe40003f24000 */
[----:B------:R-:W-:Y:S02]  /*0230*/  FSETP.GEU.AND P2, PT, R15, 1.175494350822287508e-38, PT ;  /* 0x008000000f00780b */ /* 0x000fe40003f4e000 */
[----:B------:R-:W-:-:S09]  /*0240*/  FSEL R6, R6, 1, P1 ;  /* 0x3f80000006067808 */ /* 0x000fd20000800000 */
[----:B------:R-:W-:Y:S02]  /*0250*/  @P1 FMUL R15, R15, 0.25 ;  /* 0x3e8000000f0f1820 */ /* 0x000fe40000400000 */
[----:B------:R-:W-:Y:S02]  /*0260*/  @!P2 FMUL R6, R6, 16777216 ;  /* 0x4b8000000606a820 */ /* 0x000fe40000400000 */
[----:B------:R-:W-:-:S06]  /*0270*/  @!P2 FMUL R15, R15, 16777216 ;  /* 0x4b8000000f0fa820 */ /* 0x000fcc0000400000 */
[----:B------:R-:W0:Y:S02]  /*0280*/  MUFU.RCP R15, R15 ;  /* 0x0000000f000f7308 */ /* 0x000e240000001000 */
[----:B0-----:R-:W-:-:S04]  /*0290*/  FMUL R3, R15, R6 ;  /* 0x000000060f037220 */ /* 0x001fc80000400000 */
[----:B------:R-:W-:-:S04]  /*02a0*/  FMUL R2, R2, R3 ;  /* 0x0000000302027220 */ /* 0x000fc80000400000 */
[----:B--2---:R-:W-:Y:S01]  /*02b0*/  FFMA R12, R2, R12, R13 ;  /* 0x0000000c020c7223 */ /* 0x004fe2000000000d */
[----:B-1----:R-:W-:-:S04]  /*02c0*/  IMAD.WIDE R2, R0, 0x4, R4 ;  /* 0x0000000400027825 */ /* 0x002fc800078e0204 */
[----:B------:R-:W-:-:S04]  /*02d0*/  FSETP.GEU.AND P1, PT, R12, RZ, PT ;  /* 0x000000ff0c00720b */ /* 0x000fc80003f2e000 */
[----:B------:R-:W-:Y:S01]  /*02e0*/  FSEL R5, R12, RZ, P1 ;  /* 0x000000ff0c057208 */ /* 0x000fe20000800000 */
[----:B------:R-:W-:Y:S08]  /*02f0*/  @P0 EXIT ;  /* 0x000000000000094d */ /* 0x000ff00003800000 */
[----:B------:R-:W-:Y:S01]  /*0300*/  STG.E desc[UR4][R2.64], R5 ;  /* 0x0000000502007986 */ /* 0x000fe2000c101904 */
[----:B------:R-:W-:Y:S05]  /*0310*/  EXIT ;  /* 0x000000000000794d */ /* 0x000fea0003800000 */
.L_x_0:
[----:B------:R-:W-:-:S00]  /*0320*/  BRA `(.L_x_0) ;  /* 0xfffffffc00fc7947 */ /* 0x000fc0000383ffff */
[----:B------:R-:W-:-:S00]  /*0330*/  NOP ;  /* 0x0000000000007918 */ /* 0x000fc00000000000 */
        /* <DEDUP_REMOVED lines=12> */
.L_x_1:


//--------------------- .nv.global.init           --------------------------
	.section	.nv.global.init,"aw",@progbits
.nv.global.init:
	.type		_$_str,@object
	.size		_$_str,(_$_str_$_2 - _$_str)
_$_str:
        /*0000*/ 	.byte	0x5f, 0x5f, 0x43, 0x55, 0x44, 0x41, 0x5f, 0x46, 0x54, 0x5a, 0x00
	.type		_$_str_$_2,@object
	.size		_$_str_$_2,(.L_1 - _$_str_$_2)
_$_str_$_2:
        /*000b*/ 	.byte	0x5f, 0x5f, 0x43, 0x55, 0x44, 0x41, 0x5f, 0x50, 0x52, 0x45, 0x43, 0x5f, 0x53, 0x51, 0x52, 0x54
        /*001b*/ 	.byte	0x00
.L_1:


//--------------------- .nv.constant0.triton_poi_fused__native_batch_norm_legit_no_training_relu_12 --------------------------
	.section	.nv.constant0.triton_poi_fused__native_batch_norm_legit_no_training_relu_12,"a",@progbits
	.sectionflags	@""
	.align	4
.nv.constant0.triton_poi_fused__native_batch_norm_legit_no_training_relu_12:
	.zero		580
